	.headerflags	@"EF_CUDA_TEXMODE_UNIFIED EF_CUDA_64BIT_ADDRESS EF_CUDA_ACCELERATORS EF_CUDA_SM90 EF_CUDA_VIRTUAL_SM(EF_CUDA_SM90)"
	.elftype	@"ET_EXEC"


//--------------------- .nv.info                  --------------------------
	.section	.nv.info,"",@"SHT_CUDA_INFO"
	.align	4


	//----- nvinfo : EIATTR_REGCOUNT
	.align		4
        /*0000*/ 	.byte	0x04, 0x2f
        /*0002*/ 	.short	(.L_1 - .L_0)
	.align		4
.L_0:
        /*0004*/ 	.word	index@(triton_per_fused_native_group_norm_4)
        /*0008*/ 	.word	0x00000014


	//----- nvinfo : EIATTR_MIN_STACK_SIZE
	.align		4
.L_1:
        /*000c*/ 	.byte	0x04, 0x12
        /*000e*/ 	.short	(.L_3 - .L_2)
	.align		4
.L_2:
        /*0010*/ 	.word	index@(triton_per_fused_native_group_norm_4)
        /*0014*/ 	.word	0x00000000


	//----- nvinfo : EIATTR_FRAME_SIZE
	.align		4
.L_3:
        /*0018*/ 	.byte	0x04, 0x11
        /*001a*/ 	.short	(.L_5 - .L_4)
	.align		4
.L_4:
        /*001c*/ 	.word	index@(triton_per_fused_native_group_norm_4)
        /*0020*/ 	.word	0x00000000


	//----- nvinfo : EIATTR_MIN_STACK_SIZE
	.align		4
.L_5:
        /*0024*/ 	.byte	0x04, 0x12
        /*0026*/ 	.short	(.L_7 - .L_6)
	.align		4
.L_6:
        /*0028*/ 	.word	index@(triton_per_fused_native_group_norm_4)
        /*002c*/ 	.word	0x00000000
.L_7:


//--------------------- .nv.info.triton_per_fused_native_group_norm_4 --------------------------
	.section	.nv.info.triton_per_fused_native_group_norm_4,"",@"SHT_CUDA_INFO"
	.sectionflags	@""
	.align	4


	//----- nvinfo : EIATTR_CUDA_API_VERSION
	.align		4
        /*0000*/ 	.byte	0x04, 0x37
        /*0002*/ 	.short	(.L_9 - .L_8)
.L_8:
        /*0004*/ 	.word	0x0000007c


	//----- nvinfo : EIATTR_KPARAM_INFO
	.align		4
.L_9:
        /*0008*/ 	.byte	0x04, 0x17
        /*000a*/ 	.short	(.L_11 - .L_10)
.L_10:
        /*000c*/ 	.word	0x00000000
        /*0010*/ 	.short	0x0005
        /*0012*/ 	.short	0x0024
        /*0014*/ 	.byte	0x00, 0xf0, 0x11, 0x00


	//----- nvinfo : EIATTR_KPARAM_INFO
	.align		4
.L_11:
        /*0018*/ 	.byte	0x04, 0x17
        /*001a*/ 	.short	(.L_13 - .L_12)
.L_12:
        /*001c*/ 	.word	0x00000000
        /*0020*/ 	.short	0x0004
        /*0022*/ 	.short	0x0020
        /*0024*/ 	.byte	0x00, 0xf0, 0x11, 0x00


	//----- nvinfo : EIATTR_KPARAM_INFO
	.align		4
.L_13:
        /*0028*/ 	.byte	0x04, 0x17
        /*002a*/ 	.short	(.L_15 - .L_14)
.L_14:
        /*002c*/ 	.word	0x00000000
        /*0030*/ 	.short	0x0003
        /*0032*/ 	.short	0x0018
        /*0034*/ 	.byte	0x00, 0xf4, 0x21, 0x00


	//----- nvinfo : EIATTR_KPARAM_INFO
	.align		4
.L_15:
        /*0038*/ 	.byte	0x04, 0x17
        /*003a*/ 	.short	(.L_17 - .L_16)
.L_16:
        /*003c*/ 	.word	0x00000000
        /*0040*/ 	.short	0x0002
        /*0042*/ 	.short	0x0010
        /*0044*/ 	.byte	0x00, 0xf4, 0x21, 0x00


	//----- nvinfo : EIATTR_KPARAM_INFO
	.align		4
.L_17:
        /*0048*/ 	.byte	0x04, 0x17
        /*004a*/ 	.short	(.L_19 - .L_18)
.L_18:
        /*004c*/ 	.word	0x00000000
        /*0050*/ 	.short	0x0001
        /*0052*/ 	.short	0x0008
        /*0054*/ 	.byte	0x00, 0xf4, 0x21, 0x00


	//----- nvinfo : EIATTR_KPARAM_INFO
	.align		4
.L_19:
        /*0058*/ 	.byte	0x04, 0x17
        /*005a*/ 	.short	(.L_21 - .L_20)
.L_20:
        /*005c*/ 	.word	0x00000000
        /*0060*/ 	.short	0x0000
        /*0062*/ 	.short	0x0000
        /*0064*/ 	.byte	0x00, 0xf4, 0x21, 0x00


	//----- nvinfo : EIATTR_SPARSE_MMA_MASK
	.align		4
.L_21:
        /*0068*/ 	.byte	0x03, 0x50
        /*006a*/ 	.short	0x0000


	//----- nvinfo : EIATTR_MAXREG_COUNT
	.align		4
        /*006c*/ 	.byte	0x03, 0x1b
        /*006e*/ 	.short	0x00ff


	//----- nvinfo : EIATTR_COOP_GROUP_MASK_REGIDS
	.align		4
        /*0070*/ 	.byte	0x04, 0x29
        /*0072*/ 	.short	(.L_23 - .L_22)


	//   ....[0]....
.L_22:
        /*0074*/ 	.word	0xffffffff


	//   ....[1]....
        /*0078*/ 	.word	0xffffffff


	//   ....[2]....
        /*007c*/ 	.word	0xffffffff


	//   ....[3]....
        /*0080*/ 	.word	0xffffffff


	//   ....[4]....
        /*0084*/ 	.word	0xffffffff


	//   ....[5]....
        /*0088*/ 	.word	0xffffffff


	//   ....[6]....
        /*008c*/ 	.word	0xffffffff


	//   ....[7]....
        /*0090*/ 	.word	0xffffffff


	//   ....[8]....
        /*0094*/ 	.word	0xffffffff


	//   ....[9]....
        /*0098*/ 	.word	0xffffffff


	//   ....[10]....
        /*009c*/ 	.word	0xffffffff


	//   ....[11]....
        /*00a0*/ 	.word	0xffffffff


	//----- nvinfo : EIATTR_COOP_GROUP_INSTR_OFFSETS
	.align		4
.L_23:
        /*00a4*/ 	.byte	0x04, 0x28
        /*00a6*/ 	.short	(.L_25 - .L_24)


	//   ....[0]....
.L_24:
        /*00a8*/ 	.word	0x000002f0


	//   ....[1]....
        /*00ac*/ 	.word	0x00000310


	//   ....[2]....
        /*00b0*/ 	.word	0x00000330


	//   ....[3]....
        /*00b4*/ 	.word	0x00000350


	//   ....[4]....
        /*00b8*/ 	.word	0x00000370


	//   ....[5]....
        /*00bc*/ 	.word	0x000003d0


	//   ....[6]....
        /*00c0*/ 	.word	0x00000470


	//   ....[7]....
        /*00c4*/ 	.word	0x00000490


	//   ....[8]....
        /*00c8*/ 	.word	0x000004b0


	//   ....[9]....
        /*00cc*/ 	.word	0x000004d0


	//   ....[10]....
        /*00d0*/ 	.word	0x000004f0


	//   ....[11]....
        /*00d4*/ 	.word	0x00000580


	//----- nvinfo : EIATTR_EXIT_INSTR_OFFSETS
	.align		4
.L_25:
        /*00d8*/ 	.byte	0x04, 0x1c
        /*00da*/ 	.short	(.L_27 - .L_26)


	//   ....[0]....
.L_26:
        /*00dc*/ 	.word	0x00000630


	//   ....[1]....
        /*00e0*/ 	.word	0x00000660


	//----- nvinfo : EIATTR_REQNTID
	.align		4
.L_27:
        /*00e4*/ 	.byte	0x04, 0x10
        /*00e6*/ 	.short	(.L_29 - .L_28)
.L_28:
        /*00e8*/ 	.word	0x00000040
        /*00ec*/ 	.word	0x00000001
        /*00f0*/ 	.word	0x00000001


	//----- nvinfo : EIATTR_CBANK_PARAM_SIZE
	.align		4
.L_29:
        /*00f4*/ 	.byte	0x03, 0x19
        /*00f6*/ 	.short	0x0028


	//----- nvinfo : EIATTR_PARAM_CBANK
	.align		4
        /*00f8*/ 	.byte	0x04, 0x0a
        /*00fa*/ 	.short	(.L_31 - .L_30)
	.align		4
.L_30:
        /*00fc*/ 	.word	index@(.nv.constant0.triton_per_fused_native_group_norm_4)
        /*0100*/ 	.short	0x0210
        /*0102*/ 	.short	0x0028


	//----- nvinfo : EIATTR_SW_WAR
	.align		4
.L_31:
        /*0104*/ 	.byte	0x04, 0x36
        /*0106*/ 	.short	(.L_33 - .L_32)
.L_32:
        /*0108*/ 	.word	0x00000008
.L_33:


//--------------------- .nv.callgraph             --------------------------
	.section	.nv.callgraph,"",@"SHT_CUDA_CALLGRAPH"
	.align	4
	.sectionentsize	8
	.align		4
        /*0000*/ 	.word	0x00000000
	.align		4
        /*0004*/ 	.word	0xffffffff
	.align		4
        /*0008*/ 	.word	0x00000000
	.align		4
        /*000c*/ 	.word	0xfffffffe
	.align		4
        /*0010*/ 	.word	0x00000000
	.align		4
        /*0014*/ 	.word	0xfffffffd
	.align		4
        /*0018*/ 	.word	0x00000000
	.align		4
        /*001c*/ 	.word	0xfffffffc


//--------------------- .text.triton_per_fused_native_group_norm_4 --------------------------
	.section	.text.triton_per_fused_native_group_norm_4,"ax",@progbits
	.sectionflags	@"SHF_BARRIERS=1"
	.align	128
        .global         triton_per_fused_native_group_norm_4
        .type           triton_per_fused_native_group_norm_4,@function
        .size           triton_per_fused_native_group_norm_4,(.L_x_1 - triton_per_fused_native_group_norm_4)
        .other          triton_per_fused_native_group_norm_4,@"STO_CUDA_ENTRY STV_DEFAULT"
triton_per_fused_native_group_norm_4:
.text.triton_per_fused_native_group_norm_4:
[----:B------:R-:W0:Y:S02]  /*0000*/  LDC R1, c[0x0][0x28] ;  /* 0x00000a00ff017b82 */ /* 0x000e240000000800 */
[----:B------:R-:W1:Y:S01]  /*0010*/  S2R R0, SR_CTAID.X ;  /* 0x0000000000007919 */ /* 0x000e620000002500 */
[----:B------:R-:W-:Y:S01]  /*0020*/  ULDC.64 UR6, c[0x0][0x208] ;  /* 0x0000820000067ab9 */ /* 0x000fe20000000a00 */
[----:B------:R-:W2:Y:S01]  /*0030*/  S2R R13, SR_TID.X ;  /* 0x00000000000d7919 */ /* 0x000ea20000002100 */
[----:B-1----:R-:W-:-:S04]  /*0040*/  SHF.R.S32.HI R3, RZ, 0x1f, R0 ;  /* 0x0000001fff037819 */ /* 0x002fc80000011400 */
[CC--:B------:R-:W-:Y:S02]  /*0050*/  LEA.HI R7, R3.reuse, R0.reuse, RZ, 0x6 ;  /* 0x0000000003077211 */ /* 0x0c0fe400078f30ff */
[----:B------:R-:W-:Y:S02]  /*0060*/  LEA.HI R8, R3, R0, RZ, 0xc ;  /* 0x0000000003087211 */ /* 0x000fe400078f60ff */
[----:B------:R-:W-:Y:S02]  /*0070*/  SHF.R.S32.HI R2, RZ, 0x6, R7 ;  /* 0x00000006ff027819 */ /* 0x000fe40000011407 */
[----:B------:R-:W-:Y:S01]  /*0080*/  LOP3.LUT R7, R7, 0x7fffffc0, RZ, 0xc0, !PT ;  /* 0x7fffffc007077812 */ /* 0x000fe200078ec0ff */
[----:B------:R-:W-:Y:S01]  /*0090*/  IMAD.SHL.U32 R8, R8, 0x80, RZ ;  /* 0x0000008008087824 */ /* 0x000fe200078e00ff */
[----:B------:R-:W-:Y:S02]  /*00a0*/  LEA.HI R4, R2, R2, RZ, 0x6 ;  /* 0x0000000202047211 */ /* 0x000fe400078f30ff */
[----:B------:R-:W-:-:S02]  /*00b0*/  IADD3 R7, -R7, R0, RZ ;  /* 0x0000000007077210 */ /* 0x000fc40007ffe1ff */
[----:B------:R-:W-:Y:S02]  /*00c0*/  LOP3.LUT R9, R4, 0x1ffffc0, RZ, 0xc0, !PT ;  /* 0x01ffffc004097812 */ /* 0x000fe400078ec0ff */
[----:B--2---:R-:W-:Y:S02]  /*00d0*/  LOP3.LUT R4, R13, 0x3f, RZ, 0xc0, !PT ;  /* 0x0000003f0d047812 */ /* 0x004fe400078ec0ff */
[----:B------:R-:W-:Y:S01]  /*00e0*/  LOP3.LUT R14, R8, 0xfff80000, RZ, 0xc0, !PT ;  /* 0xfff80000080e7812 */ /* 0x000fe200078ec0ff */
[----:B------:R-:W-:Y:S02]  /*00f0*/  IMAD.IADD R9, R2, 0x1, -R9 ;  /* 0x0000000102097824 */ /* 0x000fe400078e0a09 */
[----:B------:R-:W1:Y:S02]  /*0100*/  LDC.64 R2, c[0x0][0x210] ;  /* 0x00008400ff027b82 */ /* 0x000e640000000a00 */
[----:B------:R-:W-:Y:S01]  /*0110*/  IMAD R14, R7, 0x2, R14 ;  /* 0x00000002070e7824 */ /* 0x000fe200078e020e */
[----:B------:R-:W-:-:S02]  /*0120*/  SHF.R.S32.HI R10, RZ, 0x18, R9 ;  /* 0x00000018ff0a7819 */ /* 0x000fc40000011409 */
[----:B------:R-:W-:Y:S02]  /*0130*/  LEA R9, R9, R4, 0x7 ;  /* 0x0000000409097211 */ /* 0x000fe400078e38ff */
[----:B------:R-:W-:-:S03]  /*0140*/  SGXT R10, R10, 0x1 ;  /* 0x000000010a0a781a */ /* 0x000fc60000000200 */
[----:B------:R-:W-:Y:S01]  /*0150*/  VIADD R8, R9, 0x40 ;  /* 0x0000004009087836 */ /* 0x000fe20000000000 */
[----:B------:R-:W-:-:S04]  /*0160*/  LEA.HI R11, R10, R9, RZ, 0xc ;  /* 0x000000090a0b7211 */ /* 0x000fc800078f60ff */
[----:B------:R-:W-:Y:S02]  /*0170*/  LEA.HI R12, R10, R8, RZ, 0xc ;  /* 0x000000080a0c7211 */ /* 0x000fe400078f60ff */
[C---:B------:R-:W-:Y:S02]  /*0180*/  LOP3.LUT R10, R11.reuse, 0x1fff000, RZ, 0xc0, !PT ;  /* 0x01fff0000b0a7812 */ /* 0x040fe400078ec0ff */
[----:B------:R-:W-:Y:S02]  /*0190*/  LOP3.LUT R7, R12, 0x1fff000, RZ, 0xc0, !PT ;  /* 0x01fff0000c077812 */ /* 0x000fe400078ec0ff */
[-C--:B------:R-:W-:Y:S02]  /*01a0*/  LEA.HI.SX32 R11, R11, R14.reuse, 0x14 ;  /* 0x0000000e0b0b7211 */ /* 0x080fe400078fa2ff */
[----:B------:R-:W-:Y:S01]  /*01b0*/  IADD3 R10, R9, -R10, RZ ;  /* 0x8000000a090a7210 */ /* 0x000fe20007ffe0ff */
[----:B------:R-:W-:Y:S01]  /*01c0*/  IMAD.IADD R7, R8, 0x1, -R7 ;  /* 0x0000000108077824 */ /* 0x000fe200078e0a07 */
[----:B------:R-:W-:-:S02]  /*01d0*/  LEA.HI.SX32 R12, R12, R14, 0x14 ;  /* 0x0000000e0c0c7211 */ /* 0x000fc400078fa2ff */
[----:B------:R-:W-:-:S03]  /*01e0*/  LEA R9, R10, R11, 0x7 ;  /* 0x0000000b0a097211 */ /* 0x000fc600078e38ff */
[----:B------:R-:W-:Y:S02]  /*01f0*/  IMAD R7, R7, 0x80, R12 ;  /* 0x0000008007077824 */ /* 0x000fe400078e020c */
[----:B-1----:R-:W-:-:S04]  /*0200*/  IMAD.WIDE R8, R9, 0x4, R2 ;  /* 0x0000000409087825 */ /* 0x002fc800078e0202 */
[----:B------:R-:W-:Y:S02]  /*0210*/  IMAD.WIDE R2, R7, 0x4, R2 ;  /* 0x0000000407027825 */ /* 0x000fe400078e0202 */
[----:B------:R1:W2:Y:S04]  /*0220*/  LDG.E.EL R9, desc[UR6][R8.64] ;  /* 0x0000000608097981 */ /* 0x0002a8000c2e1900 */
[----:B------:R-:W2:Y:S01]  /*0230*/  LDG.E.EL R7, desc[UR6][R2.64] ;  /* 0x0000000602077981 */ /* 0x000ea2000c2e1900 */
[----:B------:R-:W3:Y:S01]  /*0240*/  S2UR UR5, SR_CgaCtaId ;  /* 0x00000000000579c3 */ /* 0x000ee20000008800 */
[C---:B------:R-:W-:Y:S01]  /*0250*/  LOP3.LUT P1, RZ, R13.reuse, 0x1f, RZ, 0xc0, !PT ;  /* 0x0000001f0dff7812 */ /* 0x040fe2000782c0ff */
[----:B------:R-:W-:Y:S01]  /*0260*/  UMOV UR4, 0x400 ;  /* 0x0000040000047882 */ /* 0x000fe20000000000 */
[----:B------:R-:W-:-:S02]  /*0270*/  ISETP.GE.AND P2, PT, R13, 0x2, PT ;  /* 0x000000020d00780c */ /* 0x000fc40003f46270 */
[----:B-1----:R-:W-:-:S04]  /*0280*/  SHF.R.U32.HI R8, RZ, 0x3, R13 ;  /* 0x00000003ff087819 */ /* 0x002fc8000001160d */
[----:B------:R-:W-:Y:S02]  /*0290*/  LOP3.LUT R17, R8, 0x4, RZ, 0xc0, !PT ;  /* 0x0000000408117812 */ /* 0x000fe400078ec0ff */
[----:B------:R-:W-:-:S04]  /*02a0*/  LOP3.LUT R8, R13, 0x1, RZ, 0xc0, !PT ;  /* 0x000000010d087812 */ /* 0x000fc800078ec0ff */
[----:B------:R-:W-:-:S04]  /*02b0*/  ISETP.NE.U32.AND P0, PT, R8, 0x1, PT ;  /* 0x000000010800780c */ /* 0x000fc80003f05070 */
[----:B------:R-:W-:Y:S01]  /*02c0*/  ISETP.LT.AND P0, PT, R13, 0x2, P0 ;  /* 0x000000020d00780c */ /* 0x000fe20000701270 */
[----:B---3--:R-:W-:Y:S01]  /*02d0*/  UPRMT UR4, UR5, 0x654, UR4 ;  /* 0x0000065405047896 */ /* 0x008fe20008000004 */
[----:B--2---:R-:W-:-:S05]  /*02e0*/  FADD R10, R9, R7 ;  /* 0x00000007090a7221 */ /* 0x004fca0000000000 */
[----:B------:R-:W1:Y:S02]  /*02f0*/  SHFL.BFLY PT, R11, R10, 0x10, 0x1f ;  /* 0x0e001f000a0b7f89 */ /* 0x000e6400000e0000 */
[----:B-1----:R-:W-:-:S05]  /*0300*/  FADD R11, R10, R11 ;  /* 0x0000000b0a0b7221 */ /* 0x002fca0000000000 */
[----:B------:R-:W1:Y:S02]  /*0310*/  SHFL.BFLY PT, R12, R11, 0x8, 0x1f ;  /* 0x0d001f000b0c7f89 */ /* 0x000e6400000e0000 */
[----:B-1----:R-:W-:-:S05]  /*0320*/  FADD R12, R11, R12 ;  /* 0x0000000c0b0c7221 */ /* 0x002fca0000000000 */
[----:B------:R-:W1:Y:S02]  /*0330*/  SHFL.BFLY PT, R15, R12, 0x4, 0x1f ;  /* 0x0c801f000c0f7f89 */ /* 0x000e6400000e0000 */
[----:B-1----:R-:W-:-:S05]  /*0340*/  FADD R15, R12, R15 ;  /* 0x0000000f0c0f7221 */ /* 0x002fca0000000000 */
[----:B------:R-:W1:Y:S02]  /*0350*/  SHFL.BFLY PT, R14, R15, 0x2, 0x1f ;  /* 0x0c401f000f0e7f89 */ /* 0x000e6400000e0000 */
[----:B-1----:R-:W-:-:S05]  /*0360*/  FADD R14, R15, R14 ;  /* 0x0000000e0f0e7221 */ /* 0x002fca0000000000 */
[----:B------:R-:W1:Y:S02]  /*0370*/  SHFL.BFLY PT, R3, R14, 0x1, 0x1f ;  /* 0x0c201f000e037f89 */ /* 0x000e6400000e0000 */
[----:B-1----:R-:W-:Y:S01]  /*0380*/  FADD R2, R14, R3 ;  /* 0x000000030e027221 */ /* 0x002fe20000000000 */
[----:B------:R-:W-:-:S04]  /*0390*/  LEA R3, R13, UR4, 0x2 ;  /* 0x000000040d037c11 */ /* 0x000fc8000f8e10ff */
[----:B------:R-:W-:Y:S01]  /*03a0*/  @!P1 STS [R17+UR4], R2 ;  /* 0x0000000211009988 */ /* 0x000fe20008000804 */
[----:B------:R-:W-:Y:S06]  /*03b0*/  BAR.SYNC.DEFER_BLOCKING 0x0 ;  /* 0x0000000000007b1d */ /* 0x000fec0000010000 */
[----:B------:R-:W1:Y:S04]  /*03c0*/  @!P2 LDS R6, [R3] ;  /* 0x000000000306a984 */ /* 0x000e680000000800 */
[----:B-1----:R-:W1:Y:S02]  /*03d0*/  SHFL.BFLY PT, R11, R6, 0x1, 0x1f ;  /* 0x0c201f00060b7f89 */ /* 0x002e6400000e0000 */
[----:B-1----:R-:W-:-:S05]  /*03e0*/  FADD R8, R6, R11 ;  /* 0x0000000b06087221 */ /* 0x002fca0000000000 */
[----:B------:R-:W-:Y:S01]  /*03f0*/  @P0 STS [R3], R8 ;  /* 0x0000000803000388 */ /* 0x000fe20000000800 */
[----:B------:R-:W-:Y:S06]  /*0400*/  BAR.SYNC.DEFER_BLOCKING 0x0 ;  /* 0x0000000000007b1d */ /* 0x000fec0000010000 */
[----:B------:R-:W1:Y:S02]  /*0410*/  LDS R10, [UR4] ;  /* 0x00000004ff0a7984 */ /* 0x000e640008000800 */
[----:B-1----:R-:W-:-:S04]  /*0420*/  FMUL R2, R10, 0.0078125 ;  /* 0x3c0000000a027820 */ /* 0x002fc80000400000 */
[--C-:B------:R-:W-:Y:S01]  /*0430*/  FADD R7, R7, -R2.reuse ;  /* 0x8000000207077221 */ /* 0x100fe20000000000 */
[----:B------:R-:W-:-:S03]  /*0440*/  FADD R9, R9, -R2 ;  /* 0x8000000209097221 */ /* 0x000fc60000000000 */
[----:B------:R-:W-:-:S04]  /*0450*/  FMUL R6, R7, R7 ;  /* 0x0000000707067220 */ /* 0x000fc80000400000 */
[----:B------:R-:W-:-:S05]  /*0460*/  FFMA R6, R9, R9, R6 ;  /* 0x0000000909067223 */ /* 0x000fca0000000006 */
        /* <DEDUP_REMOVED lines=10> */
[----:B------:R-:W-:Y:S08]  /*0510*/  BAR.SYNC.DEFER_BLOCKING 0x0 ;  /* 0x0000000000007b1d */ /* 0x000ff00000010000 */
[----:B------:R-:W1:Y:S08]  /*0520*/  LDC.64 R8, c[0x0][0x220] ;  /* 0x00008800ff087b82 */ /* 0x000e700000000a00 */
[----:B------:R-:W2:Y:S01]  /*0530*/  LDC.64 R10, c[0x0][0x228] ;  /* 0x00008a00ff0a7b82 */ /* 0x000ea20000000a00 */
[----:B------:R-:W-:Y:S07]  /*0540*/  @!P1 STS [R17+UR4], R12 ;  /* 0x0000000c11009988 */ /* 0x000fee0008000804 */
[----:B------:R-:W-:Y:S01]  /*0550*/  BAR.SYNC.DEFER_BLOCKING 0x0 ;  /* 0x0000000000007b1d */ /* 0x000fe20000010000 */
[----:B-1----:R-:W-:-:S05]  /*0560*/  IMAD.WIDE R8, R0, 0x4, R8 ;  /* 0x0000000400087825 */ /* 0x002fca00078e0208 */
[----:B------:R-:W1:Y:S04]  /*0570*/  @!P2 LDS R5, [R3] ;  /* 0x000000000305a984 */ /* 0x000e680000000800 */
[----:B-1----:R-:W1:Y:S02]  /*0580*/  SHFL.BFLY PT, R6, R5, 0x1, 0x1f ;  /* 0x0c201f0005067f89 */ /* 0x002e6400000e0000 */
[----:B-1----:R-:W-:Y:S02]  /*0590*/  FADD R14, R5, R6 ;  /* 0x00000006050e7221 */ /* 0x002fe40000000000 */
[----:B------:R-:W1:Y:S03]  /*05a0*/  LDC.64 R6, c[0x0][0x218] ;  /* 0x00008600ff067b82 */ /* 0x000e660000000a00 */
[----:B------:R-:W-:Y:S05]  /*05b0*/  @P0 STS [R3], R14 ;  /* 0x0000000e03000388 */ /* 0x000fea0000000800 */
[----:B------:R-:W-:Y:S01]  /*05c0*/  BAR.SYNC.DEFER_BLOCKING 0x0 ;  /* 0x0000000000007b1d */ /* 0x000fe20000010000 */
[----:B------:R-:W-:Y:S01]  /*05d0*/  ISETP.NE.AND P0, PT, R4, RZ, PT ;  /* 0x000000ff0400720c */ /* 0x000fe20003f05270 */
[----:B--2---:R-:W-:-:S04]  /*05e0*/  IMAD.WIDE R4, R0, 0x4, R10 ;  /* 0x0000000400047825 */ /* 0x004fc800078e020a */
[----:B-1----:R-:W-:Y:S01]  /*05f0*/  IMAD.WIDE R6, R0, 0x4, R6 ;  /* 0x0000000400067825 */ /* 0x002fe200078e0206 */
[----:B------:R-:W1:Y:S07]  /*0600*/  LDS R13, [UR4] ;  /* 0x00000004ff0d7984 */ /* 0x000e6e0008000800 */
[----:B------:R2:W-:Y:S04]  /*0610*/  @!P0 STG.E desc[UR6][R6.64], R2 ;  /* 0x0000000206008986 */ /* 0x0005e8000c101906 */
[----:B-1----:R2:W-:Y:S01]  /*0620*/  @!P0 STG.E desc[UR6][R8.64], R13 ;  /* 0x0000000d08008986 */ /* 0x0025e2000c101906 */
[----:B------:R-:W-:Y:S05]  /*0630*/  @P0 EXIT ;  /* 0x000000000000094d */ /* 0x000fea0003800000 */
[----:B------:R-:W-:-:S07]  /*0640*/  HFMA2.MMA R3, -RZ, RZ, 3.5, 0 ;  /* 0x43000000ff037435 */ /* 0x000fce00000001ff */
[----:B------:R-:W-:Y:S01]  /*0650*/  STG.E desc[UR6][R4.64], R3 ;  /* 0x0000000304007986 */ /* 0x000fe2000c101906 */
[----:B------:R-:W-:Y:S05]  /*0660*/  EXIT ;  /* 0x000000000000794d */ /* 0x000fea0003800000 */
.L_x_0:
[----:B------:R-:W-:-:S00]  /*0670*/  BRA `(.L_x_0) ;  /* 0xfffffffc00fc7947 */ /* 0x000fc0000383ffff */
[----:B------:R-:W-:-:S00]  /*0680*/  NOP ;  /* 0x0000000000007918 */ /* 0x000fc00000000000 */
[----:B------:R-:W-:-:S00]  /*0690*/  NOP ;  /* 0x0000000000007918 */ /* 0x000fc00000000000 */
[----:B------:R-:W-:-:S00]  /*06a0*/  NOP ;  /* 0x0000000000007918 */ /* 0x000fc00000000000 */
[----:B------:R-:W-:-:S00]  /*06b0*/  NOP ;  /* 0x0000000000007918 */ /* 0x000fc00000000000 */
[----:B------:R-:W-:-:S00]  /*06c0*/  NOP ;  /* 0x0000000000007918 */ /* 0x000fc00000000000 */
[----:B------:R-:W-:-:S00]  /*06d0*/  NOP ;  /* 0x0000000000007918 */ /* 0x000fc00000000000 */
[----:B------:R-:W-:-:S00]  /*06e0*/  NOP ;  /* 0x0000000000007918 */ /* 0x000fc00000000000 */
[----:B------:R-:W-:-:S00]  /*06f0*/  NOP ;  /* 0x0000000000007918 */ /* 0x000fc00000000000 */
.L_x_1:


//--------------------- .nv.shared.triton_per_fused_native_group_norm_4 --------------------------
	.section	.nv.shared.triton_per_fused_native_group_norm_4,"aw",@nobits
	.sectionflags	@""
	.align	16
	.zero		1024


//--------------------- .nv.constant0.triton_per_fused_native_group_norm_4 --------------------------
	.section	.nv.constant0.triton_per_fused_native_group_norm_4,"a",@progbits
	.sectionflags	@""
	.align	4
.nv.constant0.triton_per_fused_native_group_norm_4:
	.zero		568
